	.headerflags	@"EF_CUDA_TEXMODE_UNIFIED EF_CUDA_64BIT_ADDRESS EF_CUDA_SM89 EF_CUDA_VIRTUAL_SM(EF_CUDA_SM89)"
	.elftype	@"ET_EXEC"


//--------------------- .nv.info                  --------------------------
	.section	.nv.info,"",@"SHT_CUDA_INFO"
	.align	4


	//----- nvinfo : EIATTR_REGCOUNT
	.align		4
        /*0000*/ 	.byte	0x04, 0x2f
        /*0002*/ 	.short	(.L_2 - .L_1)
	.align		4
.L_1:
        /*0004*/ 	.word	index@(triton_poi_fused__unsafe_view_split_transpose_view_44)
        /*0008*/ 	.word	0x00000019


	//----- nvinfo : EIATTR_FRAME_SIZE
	.align		4
.L_2:
        /*000c*/ 	.byte	0x04, 0x11
        /*000e*/ 	.short	(.L_4 - .L_3)
	.align		4
.L_3:
        /*0010*/ 	.word	index@(triton_poi_fused__unsafe_view_split_transpose_view_44)
        /*0014*/ 	.word	0x00000000


	//----- nvinfo : EIATTR_MIN_STACK_SIZE
	.align		4
.L_4:
        /*0018*/ 	.byte	0x04, 0x12
        /*001a*/ 	.short	(.L_6 - .L_5)
	.align		4
.L_5:
        /*001c*/ 	.word	index@(triton_poi_fused__unsafe_view_split_transpose_view_44)
        /*0020*/ 	.word	0x00000000
.L_6:


//--------------------- .nv.info.triton_poi_fused__unsafe_view_split_transpose_view_44 --------------------------
	.section	.nv.info.triton_poi_fused__unsafe_view_split_transpose_view_44,"",@"SHT_CUDA_INFO"
	.sectionflags	@""
	.align	4


	//----- nvinfo : EIATTR_CUDA_API_VERSION
	.align		4
        /*0000*/ 	.byte	0x04, 0x37
        /*0002*/ 	.short	(.L_8 - .L_7)
.L_7:
        /*0004*/ 	.word	0x00000080


	//----- nvinfo : EIATTR_PARAM_CBANK
	.align		4
.L_8:
        /*0008*/ 	.byte	0x04, 0x0a
        /*000a*/ 	.short	(.L_10 - .L_9)
	.align		4
.L_9:
        /*000c*/ 	.word	index@(.nv.constant0.triton_poi_fused__unsafe_view_split_transpose_view_44)
        /*0010*/ 	.short	0x0160
        /*0012*/ 	.short	0x0028


	//----- nvinfo : EIATTR_CBANK_PARAM_SIZE
	.align		4
.L_10:
        /*0014*/ 	.byte	0x03, 0x19
        /*0016*/ 	.short	0x0028


	//----- nvinfo : EIATTR_KPARAM_INFO
	.align		4
        /*0018*/ 	.byte	0x04, 0x17
        /*001a*/ 	.short	(.L_12 - .L_11)
.L_11:
        /*001c*/ 	.word	0x00000000
        /*0020*/ 	.short	0x0004
        /*0022*/ 	.short	0x0020
        /*0024*/ 	.byte	0x00, 0xf4, 0x21, 0x00


	//----- nvinfo : EIATTR_KPARAM_INFO
	.align		4
.L_12:
        /*0028*/ 	.byte	0x04, 0x17
        /*002a*/ 	.short	(.L_14 - .L_13)
.L_13:
        /*002c*/ 	.word	0x00000000
        /*0030*/ 	.short	0x0003
        /*0032*/ 	.short	0x0018
        /*0034*/ 	.byte	0x00, 0xf0, 0x11, 0x00


	//----- nvinfo : EIATTR_KPARAM_INFO
	.align		4
.L_14:
        /*0038*/ 	.byte	0x04, 0x17
        /*003a*/ 	.short	(.L_16 - .L_15)
.L_15:
        /*003c*/ 	.word	0x00000000
        /*0040*/ 	.short	0x0002
        /*0042*/ 	.short	0x0010
        /*0044*/ 	.byte	0x00, 0xf4, 0x21, 0x00


	//----- nvinfo : EIATTR_KPARAM_INFO
	.align		4
.L_16:
        /*0048*/ 	.byte	0x04, 0x17
        /*004a*/ 	.short	(.L_18 - .L_17)
.L_17:
        /*004c*/ 	.word	0x00000000
        /*0050*/ 	.short	0x0001
        /*0052*/ 	.short	0x0008
        /*0054*/ 	.byte	0x00, 0xf4, 0x21, 0x00


	//----- nvinfo : EIATTR_KPARAM_INFO
	.align		4
.L_18:
        /*0058*/ 	.byte	0x04, 0x17
        /*005a*/ 	.short	(.L_20 - .L_19)
.L_19:
        /*005c*/ 	.word	0x00000000
        /*0060*/ 	.short	0x0000
        /*0062*/ 	.short	0x0000
        /*0064*/ 	.byte	0x00, 0xf4, 0x21, 0x00


	//----- nvinfo : EIATTR_MAXREG_COUNT
	.align		4
.L_20:
        /*0068*/ 	.byte	0x03, 0x1b
        /*006a*/ 	.short	0x00ff


	//----- nvinfo : EIATTR_EXIT_INSTR_OFFSETS
	.align		4
        /*006c*/ 	.byte	0x04, 0x1c
        /*006e*/ 	.short	(.L_22 - .L_21)


	//   ....[0]....
.L_21:
        /*0070*/ 	.word	0x00000990


	//----- nvinfo : EIATTR_REQNTID
	.align		4
.L_22:
        /*0074*/ 	.byte	0x04, 0x10
        /*0076*/ 	.short	(.L_24 - .L_23)
.L_23:
        /*0078*/ 	.word	0x00000080
        /*007c*/ 	.word	0x00000001
        /*0080*/ 	.word	0x00000001
.L_24:


//--------------------- .nv.callgraph             --------------------------
	.section	.nv.callgraph,"",@"SHT_CUDA_CALLGRAPH"
	.align	4
	.sectionentsize	8
	.align		4
        /*0000*/ 	.word	0x00000000
	.align		4
        /*0004*/ 	.word	0xffffffff
	.align		4
        /*0008*/ 	.word	0x00000000
	.align		4
        /*000c*/ 	.word	0xfffffffe
	.align		4
        /*0010*/ 	.word	0x00000000
	.align		4
        /*0014*/ 	.word	0xfffffffd
	.align		4
        /*0018*/ 	.word	0x00000000
	.align		4
        /*001c*/ 	.word	0xfffffffc


//--------------------- .nv.rel.action            --------------------------
	.section	.nv.rel.action,"",@"SHT_CUDA_RELOCINFO"
	.align	8
	.sectionentsize	8
        /*0000*/ 	.byte	0x73, 0x00, 0x00, 0x00, 0x00, 0x00, 0x00, 0x00, 0x00, 0x00, 0x00, 0x11, 0x25, 0x00, 0x05, 0x36


//--------------------- .nv.constant4             --------------------------
	.section	.nv.constant4,"a",@progbits
	.align	8
	.align		8
.nv.constant4:
        /*0000*/ 	.dword	_$_str


//--------------------- .nv.constant0.triton_poi_fused__unsafe_view_split_transpose_view_44 --------------------------
	.section	.nv.constant0.triton_poi_fused__unsafe_view_split_transpose_view_44,"a",@progbits
	.sectionflags	@""
	.align	4
.nv.constant0.triton_poi_fused__unsafe_view_split_transpose_view_44:
	.zero		392


//--------------------- .text.triton_poi_fused__unsafe_view_split_transpose_view_44 --------------------------
	.section	.text.triton_poi_fused__unsafe_view_split_transpose_view_44,"ax",@progbits
	.sectioninfo	@"SHI_REGISTERS=25"
	.align	128
        .global         triton_poi_fused__unsafe_view_split_transpose_view_44
        .type           triton_poi_fused__unsafe_view_split_transpose_view_44,@function
        .size           triton_poi_fused__unsafe_view_split_transpose_view_44,(.L_x_1 - triton_poi_fused__unsafe_view_split_transpose_view_44)
        .other          triton_poi_fused__unsafe_view_split_transpose_view_44,@"STO_CUDA_ENTRY STV_DEFAULT"
triton_poi_fused__unsafe_view_split_transpose_view_44:
.text.triton_poi_fused__unsafe_view_split_transpose_view_44:
[----:B------:R-:W-:Y:S02]  /*0000*/  MOV R1, c[0x0][0x28] ;  /* 0x00000a0000017a02 */ /* 0x000fe40000000f00 */
[----:B------:R-:W0:Y:S01]  /*0010*/  S2R R0, SR_TID.X ;  /* 0x0000000000007919 */ /* 0x000e220000002100 */
[----:B------:R-:W-:Y:S01]  /*0020*/  MOV R9, 0x4 ;  /* 0x0000000400097802 */ /* 0x000fe20000000f00 */
[----:B------:R-:W-:Y:S02]  /*0030*/  ULDC.64 UR4, c[0x0][0x118] ;  /* 0x0000460000047ab9 */ /* 0x000fe40000000a00 */
[----:B------:R-:W1:Y:S01]  /*0040*/  S2R R3, SR_CTAID.X ;  /* 0x0000000000037919 */ /* 0x000e620000002500 */
[----:B0-----:R-:W-:-:S04]  /*0050*/  SHF.L.U32 R0, R0, 0x2, RZ ;  /* 0x0000000200007819 */ /* 0x001fc800000006ff */
[----:B------:R-:W-:-:S04]  /*0060*/  LOP3.LUT R0, R0, 0x1fc, RZ, 0xc0, !PT ;  /* 0x000001fc00007812 */ /* 0x000fc800078ec0ff */
[----:B-1----:R-:W-:-:S05]  /*0070*/  LEA R0, R3, R0, 0x9 ;  /* 0x0000000003007211 */ /* 0x002fca00078e48ff */
[----:B------:R-:W-:-:S06]  /*0080*/  IMAD.WIDE R4, R0, R9, c[0x0][0x160] ;  /* 0x0000580000047625 */ /* 0x000fcc00078e0209 */
[----:B------:R-:W2:Y:S01]  /*0090*/  LDG.E.128 R4, [R4.64] ;  /* 0x0000000404047981 */ /* 0x000ea2000c1e1d00 */
[----:B------:R-:W-:-:S06]  /*00a0*/  IMAD.WIDE R8, R0, R9, c[0x0][0x168] ;  /* 0x00005a0000087625 */ /* 0x000fcc00078e0209 */
[----:B------:R-:W3:Y:S01]  /*00b0*/  LDG.E.128 R8, [R8.64] ;  /* 0x0000000408087981 */ /* 0x000ee2000c1e1d00 */
[----:B------:R-:W-:Y:S01]  /*00c0*/  MOV R18, 0x3dc6b27f ;  /* 0x3dc6b27f00127802 */ /* 0x000fe20000000f00 */
[C---:B--2---:R-:W-:Y:S01]  /*00d0*/  FADD R3, R5.reuse, -R5 ;  /* 0x8000000505037221 */ /* 0x044fe20000000000 */
[----:B------:R-:W-:Y:S01]  /*00e0*/  FSETP.NEU.AND P1, PT, R5, -INF , PT ;  /* 0xff8000000500780b */ /* 0x000fe20003f2d000 */
[C---:B------:R-:W-:Y:S01]  /*00f0*/  FADD R2, R4.reuse, -R4 ;  /* 0x8000000404027221 */ /* 0x040fe20000000000 */
[----:B------:R-:W-:Y:S02]  /*0100*/  FSETP.NEU.AND P0, PT, R4, -INF , PT ;  /* 0xff8000000400780b */ /* 0x000fe40003f0d000 */
[----:B------:R-:W-:Y:S01]  /*0110*/  FSEL R13, R3, RZ, P1 ;  /* 0x000000ff030d7208 */ /* 0x000fe20000800000 */
[C---:B------:R-:W-:Y:S01]  /*0120*/  FADD R3, R7.reuse, -R7 ;  /* 0x8000000707037221 */ /* 0x040fe20000000000 */
[----:B------:R-:W-:Y:S01]  /*0130*/  FSEL R12, R2, RZ, P0 ;  /* 0x000000ff020c7208 */ /* 0x000fe20000000000 */
[C---:B------:R-:W-:Y:S01]  /*0140*/  FADD R2, R6.reuse, -R6 ;  /* 0x8000000606027221 */ /* 0x040fe20000000000 */
[----:B------:R-:W-:Y:S01]  /*0150*/  FSETP.NEU.AND P3, PT, R7, -INF , PT ;  /* 0xff8000000700780b */ /* 0x000fe20003f6d000 */
[----:B------:R-:W3:Y:S01]  /*0160*/  MUFU.EX2 R16, R13 ;  /* 0x0000000d00107308 */ /* 0x000ee20000000800 */
[----:B------:R-:W-:-:S02]  /*0170*/  FSETP.NEU.AND P2, PT, R6, -INF , PT ;  /* 0xff8000000600780b */ /* 0x000fc40003f4d000 */
[----:B------:R-:W-:Y:S02]  /*0180*/  FSEL R15, R3, RZ, P3 ;  /* 0x000000ff030f7208 */ /* 0x000fe40001800000 */
[----:B------:R-:W-:-:S03]  /*0190*/  FSEL R14, R2, RZ, P2 ;  /* 0x000000ff020e7208 */ /* 0x000fc60001000000 */
[----:B------:R-:W0:Y:S08]  /*01a0*/  MUFU.EX2 R17, R12 ;  /* 0x0000000c00117308 */ /* 0x000e300000000800 */
[----:B------:R-:W1:Y:S01]  /*01b0*/  MUFU.EX2 R2, R15 ;  /* 0x0000000f00027308 */ /* 0x000e620000000800 */
[----:B---3--:R-:W-:-:S05]  /*01c0*/  FMUL R9, R9, R16 ;  /* 0x0000001009097220 */ /* 0x008fca0000400000 */
[----:B------:R-:W-:Y:S02]  /*01d0*/  FSEL R3, R9, 1, P1 ;  /* 0x3f80000009037808 */ /* 0x000fe40000800000 */
[----:B------:R2:W3:Y:S01]  /*01e0*/  MUFU.EX2 R19, R14 ;  /* 0x0000000e00137308 */ /* 0x0004e20000000800 */
[----:B0-----:R-:W-:Y:S01]  /*01f0*/  FMUL R8, R8, R17 ;  /* 0x0000001108087220 */ /* 0x001fe20000400000 */
[----:B------:R-:W-:Y:S01]  /*0200*/  FSETP.GEU.AND P1, PT, R3, 1.175494350822287508e-38, PT ;  /* 0x008000000300780b */ /* 0x000fe20003f2e000 */
[----:B-1----:R-:W-:-:S03]  /*0210*/  FMUL R11, R11, R2 ;  /* 0x000000020b0b7220 */ /* 0x002fc60000400000 */
[----:B------:R-:W-:Y:S02]  /*0220*/  FSEL R2, R8, 1, P0 ;  /* 0x3f80000008027808 */ /* 0x000fe40000000000 */
[----:B--2---:R-:W-:Y:S02]  /*0230*/  FSEL R14, RZ, -23, P1 ;  /* 0xc1b80000ff0e7808 */ /* 0x004fe40000800000 */
[----:B------:R-:W-:Y:S02]  /*0240*/  FSETP.GEU.AND P0, PT, R2, 1.175494350822287508e-38, PT ;  /* 0x008000000200780b */ /* 0x000fe40003f0e000 */
[----:B------:R-:W-:Y:S01]  /*0250*/  FSEL R9, R11, 1, P3 ;  /* 0x3f8000000b097808 */ /* 0x000fe20001800000 */
[----:B---3--:R-:W-:Y:S02]  /*0260*/  FMUL R10, R10, R19 ;  /* 0x000000130a0a7220 */ /* 0x008fe40000400000 */
[----:B------:R-:W-:Y:S01]  /*0270*/  @!P1 FMUL R3, R3, 8388608 ;  /* 0x4b00000003039820 */ /* 0x000fe20000400000 */
[----:B------:R-:W-:-:S02]  /*0280*/  FSEL R11, RZ, -23, P0 ;  /* 0xc1b80000ff0b7808 */ /* 0x000fc40000000000 */
[----:B------:R-:W-:Y:S02]  /*0290*/  FSETP.GEU.AND P3, PT, R9, 1.175494350822287508e-38, PT ;  /* 0x008000000900780b */ /* 0x000fe40003f6e000 */
[----:B------:R-:W-:Y:S02]  /*02a0*/  FSEL R8, R10, 1, P2 ;  /* 0x3f8000000a087808 */ /* 0x000fe40001000000 */
[----:B------:R-:W-:Y:S02]  /*02b0*/  IADD3 R12, R3, -0x3f3504f3, RZ ;  /* 0xc0cafb0d030c7810 */ /* 0x000fe40007ffe0ff */
[----:B------:R-:W-:Y:S01]  /*02c0*/  FSETP.GEU.AND P2, PT, R8, 1.175494350822287508e-38, PT ;  /* 0x008000000800780b */ /* 0x000fe20003f4e000 */
[----:B------:R-:W-:Y:S01]  /*02d0*/  @!P0 FMUL R2, R2, 8388608 ;  /* 0x4b00000002028820 */ /* 0x000fe20000400000 */
[----:B------:R-:W-:Y:S02]  /*02e0*/  LOP3.LUT R16, R12, 0xff800000, RZ, 0xc0, !PT ;  /* 0xff8000000c107812 */ /* 0x000fe400078ec0ff */
[----:B------:R-:W-:-:S02]  /*02f0*/  FSEL R17, RZ, -23, P2 ;  /* 0xc1b80000ff117808 */ /* 0x000fc40001000000 */
[----:B------:R-:W-:Y:S01]  /*0300*/  IADD3 R10, R2, -0x3f3504f3, RZ ;  /* 0xc0cafb0d020a7810 */ /* 0x000fe20007ffe0ff */
[----:B------:R-:W-:Y:S01]  /*0310*/  @!P3 FMUL R9, R9, 8388608 ;  /* 0x4b0000000909b820 */ /* 0x000fe20000400000 */
[----:B------:R-:W-:Y:S02]  /*0320*/  ISETP.GE.U32.AND P4, PT, R3, 0x7f800000, PT ;  /* 0x7f8000000300780c */ /* 0x000fe40003f86070 */
[----:B------:R-:W-:Y:S02]  /*0330*/  LOP3.LUT R13, R10, 0xff800000, RZ, 0xc0, !PT ;  /* 0xff8000000a0d7812 */ /* 0x000fe400078ec0ff */
[----:B------:R-:W-:Y:S01]  /*0340*/  IADD3 R21, R9, -0x3f3504f3, RZ ;  /* 0xc0cafb0d09157810 */ /* 0x000fe20007ffe0ff */
[----:B------:R-:W-:Y:S01]  /*0350*/  @!P2 FMUL R8, R8, 8388608 ;  /* 0x4b0000000808a820 */ /* 0x000fe20000400000 */
[-C--:B------:R-:W-:Y:S02]  /*0360*/  IADD3 R10, R2, -R13.reuse, RZ ;  /* 0x8000000d020a7210 */ /* 0x080fe40007ffe0ff */
[----:B------:R-:W-:-:S02]  /*0370*/  I2FP.F32.S32 R12, R13 ;  /* 0x0000000d000c7245 */ /* 0x000fc40000201400 */
[----:B------:R-:W-:Y:S01]  /*0380*/  IADD3 R15, R8, -0x3f3504f3, RZ ;  /* 0xc0cafb0d080f7810 */ /* 0x000fe20007ffe0ff */
[----:B------:R-:W-:Y:S01]  /*0390*/  FADD R10, R10, -1 ;  /* 0xbf8000000a0a7421 */ /* 0x000fe20000000000 */
[----:B------:R-:W-:Y:S01]  /*03a0*/  LOP3.LUT R22, R21, 0xff800000, RZ, 0xc0, !PT ;  /* 0xff80000015167812 */ /* 0x000fe200078ec0ff */
[----:B------:R-:W-:Y:S01]  /*03b0*/  FFMA.FTZ R11, R12, 1.1920928955078125e-07, R11 ;  /* 0x340000000c0b7823 */ /* 0x000fe2000001000b */
[----:B------:R-:W-:Y:S01]  /*03c0*/  LOP3.LUT R19, R15, 0xff800000, RZ, 0xc0, !PT ;  /* 0xff8000000f137812 */ /* 0x000fe200078ec0ff */
[C---:B------:R-:W-:Y:S01]  /*03d0*/  FFMA.FTZ R15, R10.reuse, R18, -0.16845393180847167969 ;  /* 0xbe2c7f300a0f7423 */ /* 0x040fe20000010012 */
[----:B------:R-:W-:Y:S02]  /*03e0*/  I2FP.F32.S32 R13, R16 ;  /* 0x00000010000d7245 */ /* 0x000fe40000201400 */
[----:B------:R-:W-:Y:S01]  /*03f0*/  I2FP.F32.S32 R20, R19 ;  /* 0x0000001300147245 */ /* 0x000fe20000201400 */
[----:B------:R-:W-:Y:S01]  /*0400*/  FFMA.FTZ R15, R10, R15, 0.1716887056827545166 ;  /* 0x3e2fcf2a0a0f7423 */ /* 0x000fe2000001000f */
[----:B------:R-:W-:Y:S01]  /*0410*/  I2FP.F32.S32 R21, R22 ;  /* 0x0000001600157245 */ /* 0x000fe20000201400 */
[----:B------:R-:W-:Y:S01]  /*0420*/  FFMA.FTZ R13, R13, 1.1920928955078125e-07, R14 ;  /* 0x340000000d0d7823 */ /* 0x000fe2000001000e */
[----:B------:R-:W-:Y:S01]  /*0430*/  IADD3 R16, R3, -R16, RZ ;  /* 0x8000001003107210 */ /* 0x000fe20007ffe0ff */
[----:B------:R-:W-:Y:S01]  /*0440*/  FFMA.FTZ R12, R20, 1.1920928955078125e-07, R17 ;  /* 0x34000000140c7823 */ /* 0x000fe20000010011 */
[----:B------:R-:W-:Y:S01]  /*0450*/  IADD3 R22, R9, -R22, RZ ;  /* 0x8000001609167210 */ /* 0x000fe20007ffe0ff */
[----:B------:R-:W-:Y:S01]  /*0460*/  FFMA.FTZ R17, R10, R15, -0.17900948226451873779 ;  /* 0xbe374e430a117423 */ /* 0x000fe2000001000f */
[----:B------:R-:W-:Y:S01]  /*0470*/  IADD3 R20, R8, -R19, RZ ;  /* 0x8000001308147210 */ /* 0x000fe20007ffe0ff */
[----:B------:R-:W-:Y:S01]  /*0480*/  FADD R15, R16, -1 ;  /* 0xbf800000100f7421 */ /* 0x000fe20000000000 */
[----:B------:R-:W-:Y:S01]  /*0490*/  FSEL R14, RZ, -23, P3 ;  /* 0xc1b80000ff0e7808 */ /* 0x000fe20001800000 */
[----:B------:R-:W-:Y:S01]  /*04a0*/  FFMA.FTZ R19, R10, R17, 0.20512372255325317383 ;  /* 0x3e520bf40a137423 */ /* 0x000fe20000010011 */
[----:B------:R-:W-:Y:S01]  /*04b0*/  FADD R16, R22, -1 ;  /* 0xbf80000016107421 */ /* 0x000fe20000000000 */
[----:B------:R-:W-:Y:S01]  /*04c0*/  FADD R17, R20, -1 ;  /* 0xbf80000014117421 */ /* 0x000fe20000000000 */
[-C--:B------:R-:W-:Y:S01]  /*04d0*/  FFMA.FTZ R20, R15, R18.reuse, -0.16845393180847167969 ;  /* 0xbe2c7f300f147423 */ /* 0x080fe20000010012 */
[----:B------:R-:W-:Y:S01]  /*04e0*/  FFMA.FTZ R14, R21, 1.1920928955078125e-07, R14 ;  /* 0x34000000150e7823 */ /* 0x000fe2000001000e */
[-C--:B------:R-:W-:Y:S01]  /*04f0*/  FFMA.FTZ R21, R16, R18.reuse, -0.16845393180847167969 ;  /* 0xbe2c7f3010157423 */ /* 0x080fe20000010012 */
[----:B------:R-:W-:Y:S01]  /*0500*/  FFMA.FTZ R22, R17, R18, -0.16845393180847167969 ;  /* 0xbe2c7f3011167423 */ /* 0x000fe20000010012 */
[----:B------:R-:W-:Y:S01]  /*0510*/  FFMA.FTZ R20, R15, R20, 0.1716887056827545166 ;  /* 0x3e2fcf2a0f147423 */ /* 0x000fe20000010014 */
[----:B------:R-:W-:Y:S01]  /*0520*/  FFMA.FTZ R19, R10, R19, -0.24046532809734344482 ;  /* 0xbe763c8b0a137423 */ /* 0x000fe20000010013 */
[----:B------:R-:W-:Y:S01]  /*0530*/  FFMA.FTZ R21, R16, R21, 0.1716887056827545166 ;  /* 0x3e2fcf2a10157423 */ /* 0x000fe20000010015 */
[----:B------:R-:W-:Y:S01]  /*0540*/  FFMA.FTZ R22, R17, R22, 0.1716887056827545166 ;  /* 0x3e2fcf2a11167423 */ /* 0x000fe20000010016 */
[----:B------:R-:W-:Y:S01]  /*0550*/  FFMA.FTZ R20, R15, R20, -0.17900948226451873779 ;  /* 0xbe374e430f147423 */ /* 0x000fe20000010014 */
[----:B------:R-:W-:Y:S01]  /*0560*/  FFMA.FTZ R19, R10, R19, 0.28857114911079406738 ;  /* 0x3e93bf990a137423 */ /* 0x000fe20000010013 */
[----:B------:R-:W-:Y:S01]  /*0570*/  FFMA.FTZ R21, R16, R21, -0.17900948226451873779 ;  /* 0xbe374e4310157423 */ /* 0x000fe20000010015 */
[----:B------:R-:W-:Y:S01]  /*0580*/  FFMA.FTZ R22, R17, R22, -0.17900948226451873779 ;  /* 0xbe374e4311167423 */ /* 0x000fe20000010016 */
[----:B------:R-:W-:Y:S01]  /*0590*/  FFMA.FTZ R20, R15, R20, 0.20512372255325317383 ;  /* 0x3e520bf40f147423 */ /* 0x000fe20000010014 */
[----:B------:R-:W-:Y:S01]  /*05a0*/  FFMA.FTZ R19, R10, R19, -0.36067417263984680176 ;  /* 0xbeb8aa490a137423 */ /* 0x000fe20000010013 */
[----:B------:R-:W-:Y:S01]  /*05b0*/  FFMA.FTZ R21, R16, R21, 0.20512372255325317383 ;  /* 0x3e520bf410157423 */ /* 0x000fe20000010015 */
[----:B------:R-:W-:Y:S01]  /*05c0*/  FFMA.FTZ R22, R17, R22, 0.20512372255325317383 ;  /* 0x3e520bf411167423 */ /* 0x000fe20000010016 */
[----:B------:R-:W-:Y:S01]  /*05d0*/  FFMA.FTZ R20, R15, R20, -0.24046532809734344482 ;  /* 0xbe763c8b0f147423 */ /* 0x000fe20000010014 */
[----:B------:R-:W-:Y:S01]  /*05e0*/  FFMA.FTZ R19, R10, R19, 0.48089820146560668945 ;  /* 0x3ef6384a0a137423 */ /* 0x000fe20000010013 */
[----:B------:R-:W-:Y:S01]  /*05f0*/  FFMA.FTZ R21, R16, R21, -0.24046532809734344482 ;  /* 0xbe763c8b10157423 */ /* 0x000fe20000010015 */
[----:B------:R-:W-:Y:S01]  /*0600*/  FFMA.FTZ R22, R17, R22, -0.24046532809734344482 ;  /* 0xbe763c8b11167423 */ /* 0x000fe20000010016 */
[----:B------:R-:W-:Y:S01]  /*0610*/  FFMA.FTZ R20, R15, R20, 0.28857114911079406738 ;  /* 0x3e93bf990f147423 */ /* 0x000fe20000010014 */
[----:B------:R-:W-:Y:S01]  /*0620*/  FFMA.FTZ R19, R10, R19, -0.72134751081466674805 ;  /* 0xbf38aa3b0a137423 */ /* 0x000fe20000010013 */
[----:B------:R-:W-:Y:S01]  /*0630*/  FFMA.FTZ R21, R16, R21, 0.28857114911079406738 ;  /* 0x3e93bf9910157423 */ /* 0x000fe20000010015 */
[----:B------:R-:W-:Y:S01]  /*0640*/  FFMA.FTZ R22, R17, R22, 0.28857114911079406738 ;  /* 0x3e93bf9911167423 */ /* 0x000fe20000010016 */
[----:B------:R-:W-:Y:S01]  /*0650*/  FFMA.FTZ R20, R15, R20, -0.36067417263984680176 ;  /* 0xbeb8aa490f147423 */ /* 0x000fe20000010014 */
[----:B------:R-:W-:Y:S01]  /*0660*/  FMUL R19, R10, R19 ;  /* 0x000000130a137220 */ /* 0x000fe20000400000 */
[----:B------:R-:W-:Y:S01]  /*0670*/  FFMA.FTZ R21, R16, R21, -0.36067417263984680176 ;  /* 0xbeb8aa4910157423 */ /* 0x000fe20000010015 */
[----:B------:R-:W-:Y:S01]  /*0680*/  FFMA.FTZ R22, R17, R22, -0.36067417263984680176 ;  /* 0xbeb8aa4911167423 */ /* 0x000fe20000010016 */
[----:B------:R-:W-:Y:S01]  /*0690*/  ISETP.GE.U32.AND P3, PT, R2, 0x7f800000, PT ;  /* 0x7f8000000200780c */ /* 0x000fe20003f66070 */
[----:B------:R-:W-:Y:S01]  /*06a0*/  FFMA.FTZ R20, R15, R20, 0.48089820146560668945 ;  /* 0x3ef6384a0f147423 */ /* 0x000fe20000010014 */
[----:B------:R-:W-:Y:S01]  /*06b0*/  FFMA.FTZ R21, R16, R21, 0.48089820146560668945 ;  /* 0x3ef6384a10157423 */ /* 0x000fe20000010015 */
[----:B------:R-:W-:Y:S01]  /*06c0*/  FFMA.FTZ R22, R17, R22, 0.48089820146560668945 ;  /* 0x3ef6384a11167423 */ /* 0x000fe20000010016 */
[----:B------:R-:W-:Y:S01]  /*06d0*/  FMUL R19, R10, R19 ;  /* 0x000000130a137220 */ /* 0x000fe20000400000 */
[----:B------:R-:W-:Y:S01]  /*06e0*/  ISETP.GE.U32.AND P0, PT, R8, 0x7f800000, PT ;  /* 0x7f8000000800780c */ /* 0x000fe20003f06070 */
[----:B------:R-:W-:Y:S01]  /*06f0*/  FFMA.FTZ R21, R16, R21, -0.72134751081466674805 ;  /* 0xbf38aa3b10157423 */ /* 0x000fe20000010015 */
[----:B------:R-:W-:Y:S01]  /*0700*/  ISETP.GE.U32.AND P1, PT, R9, 0x7f800000, PT ;  /* 0x7f8000000900780c */ /* 0x000fe20003f26070 */
[----:B------:R-:W-:Y:S01]  /*0710*/  FFMA.FTZ R20, R15, R20, -0.72134751081466674805 ;  /* 0xbf38aa3b0f147423 */ /* 0x000fe20000010014 */
[----:B------:R-:W-:Y:S01]  /*0720*/  FFMA.FTZ R22, R17, R22, -0.72134751081466674805 ;  /* 0xbf38aa3b11167423 */ /* 0x000fe20000010016 */
[----:B------:R-:W-:Y:S01]  /*0730*/  FFMA.FTZ R10, R10, 1.4426950216293334961, R19 ;  /* 0x3fb8aa3b0a0a7823 */ /* 0x000fe20000010013 */
[C---:B------:R-:W-:Y:S01]  /*0740*/  FMUL R21, R16.reuse, R21 ;  /* 0x0000001510157220 */ /* 0x040fe20000400000 */
[----:B------:R-:W-:Y:S01]  /*0750*/  FMUL R20, R15, R20 ;  /* 0x000000140f147220 */ /* 0x000fe20000400000 */
[----:B------:R-:W-:Y:S01]  /*0760*/  FMUL R22, R17, R22 ;  /* 0x0000001611167220 */ /* 0x000fe20000400000 */
[----:B------:R-:W-:Y:S01]  /*0770*/  FADD R10, R11, R10 ;  /* 0x0000000a0b0a7221 */ /* 0x000fe20000000000 */
[----:B------:R-:W-:Y:S01]  /*0780*/  @P3 MOV R11, 0x7f800000 ;  /* 0x7f800000000b3802 */ /* 0x000fe20000000f00 */
[----:B------:R-:W-:Y:S01]  /*0790*/  FMUL R21, R16, R21 ;  /* 0x0000001510157220 */ /* 0x000fe20000400000 */
[----:B------:R-:W-:Y:S01]  /*07a0*/  FMUL R20, R15, R20 ;  /* 0x000000140f147220 */ /* 0x000fe20000400000 */
[----:B------:R-:W-:Y:S01]  /*07b0*/  FMUL R22, R17, R22 ;  /* 0x0000001611167220 */ /* 0x000fe20000400000 */
[----:B------:R-:W-:Y:S01]  /*07c0*/  FSETP.NEU.AND P2, PT, R2, RZ, PT ;  /* 0x000000ff0200720b */ /* 0x000fe20003f4d000 */
[----:B------:R-:W-:Y:S01]  /*07d0*/  FFMA.FTZ R21, R16, 1.4426950216293334961, R21 ;  /* 0x3fb8aa3b10157823 */ /* 0x000fe20000010015 */
[----:B------:R-:W-:Y:S01]  /*07e0*/  @P3 FFMA.FTZ R10, R2, R11, +INF ;  /* 0x7f800000020a3423 */ /* 0x000fe2000001000b */
[----:B------:R-:W-:Y:S01]  /*07f0*/  FFMA.FTZ R20, R15, 1.4426950216293334961, R20 ;  /* 0x3fb8aa3b0f147823 */ /* 0x000fe20000010014 */
[----:B------:R-:W-:Y:S01]  /*0800*/  FFMA.FTZ R17, R17, 1.4426950216293334961, R22 ;  /* 0x3fb8aa3b11117823 */ /* 0x000fe20000010016 */
[----:B------:R-:W-:Y:S01]  /*0810*/  @P4 MOV R16, 0x7f800000 ;  /* 0x7f80000000104802 */ /* 0x000fe20000000f00 */
[----:B------:R-:W-:Y:S01]  /*0820*/  FADD R14, R14, R21 ;  /* 0x000000150e0e7221 */ /* 0x000fe20000000000 */
[----:B------:R-:W-:Y:S01]  /*0830*/  @P0 MOV R11, 0x7f800000 ;  /* 0x7f800000000b0802 */ /* 0x000fe20000000f00 */
[----:B------:R-:W-:Y:S01]  /*0840*/  FADD R13, R13, R20 ;  /* 0x000000140d0d7221 */ /* 0x000fe20000000000 */
[----:B------:R-:W-:Y:S01]  /*0850*/  @P1 MOV R2, 0x7f800000 ;  /* 0x7f80000000021802 */ /* 0x000fe20000000f00 */
[----:B------:R-:W-:Y:S01]  /*0860*/  FADD R12, R12, R17 ;  /* 0x000000110c0c7221 */ /* 0x000fe20000000000 */
[C---:B------:R-:W-:Y:S01]  /*0870*/  @P4 FFMA.FTZ R13, R3.reuse, R16, +INF ;  /* 0x7f800000030d4423 */ /* 0x040fe20000010010 */
[C---:B------:R-:W-:Y:S01]  /*0880*/  @P0 FFMA.FTZ R12, R8.reuse, R11, +INF ;  /* 0x7f800000080c0423 */ /* 0x040fe2000001000b */
[----:B------:R-:W-:Y:S01]  /*0890*/  FSETP.NEU.AND P3, PT, R3, RZ, PT ;  /* 0x000000ff0300720b */ /* 0x000fe20003f6d000 */
[----:B------:R-:W-:Y:S01]  /*08a0*/  @P1 FFMA.FTZ R14, R9, R2, +INF ;  /* 0x7f800000090e1423 */ /* 0x000fe20000010002 */
[----:B------:R-:W-:-:S02]  /*08b0*/  FSETP.NEU.AND P4, PT, R8, RZ, PT ;  /* 0x000000ff0800720b */ /* 0x000fc40003f8d000 */
[----:B------:R-:W-:Y:S02]  /*08c0*/  FSETP.NEU.AND P0, PT, R9, RZ, PT ;  /* 0x000000ff0900720b */ /* 0x000fe40003f0d000 */
[----:B------:R-:W-:Y:S02]  /*08d0*/  FSEL R11, R10, -INF , P2 ;  /* 0xff8000000a0b7808 */ /* 0x000fe40001000000 */
[----:B------:R-:W-:Y:S02]  /*08e0*/  FSEL R8, R13, -INF , P3 ;  /* 0xff8000000d087808 */ /* 0x000fe40001800000 */
[----:B------:R-:W-:Y:S01]  /*08f0*/  FSEL R9, R12, -INF , P4 ;  /* 0xff8000000c097808 */ /* 0x000fe20002000000 */
[----:B------:R-:W-:Y:S01]  /*0900*/  FADD R4, R4, R11 ;  /* 0x0000000b04047221 */ /* 0x000fe20000000000 */
[----:B------:R-:W-:Y:S01]  /*0910*/  FSEL R14, R14, -INF , P0 ;  /* 0xff8000000e0e7808 */ /* 0x000fe20000000000 */
[----:B------:R-:W-:Y:S01]  /*0920*/  FADD R5, R5, R8 ;  /* 0x0000000805057221 */ /* 0x000fe20000000000 */
[----:B------:R-:W-:Y:S01]  /*0930*/  SHF.R.S32.HI R3, RZ, 0x1f, R0 ;  /* 0x0000001fff037819 */ /* 0x000fe20000011400 */
[----:B------:R-:W-:Y:S01]  /*0940*/  FADD R6, R6, R9 ;  /* 0x0000000906067221 */ /* 0x000fe20000000000 */
[----:B------:R-:W-:Y:S01]  /*0950*/  LEA R2, P1, R0, c[0x0][0x170], 0x2 ;  /* 0x00005c0000027a11 */ /* 0x000fe200078210ff */
[----:B------:R-:W-:-:S03]  /*0960*/  FADD R7, R7, R14 ;  /* 0x0000000e07077221 */ /* 0x000fc60000000000 */
[----:B------:R-:W-:-:S05]  /*0970*/  LEA.HI.X R3, R0, c[0x0][0x174], R3, 0x2, P1 ;  /* 0x00005d0000037a11 */ /* 0x000fca00008f1403 */
[----:B------:R-:W-:Y:S01]  /*0980*/  STG.E.128 [R2.64], R4 ;  /* 0x0000000402007986 */ /* 0x000fe2000c101d04 */
[----:B------:R-:W-:Y:S05]  /*0990*/  EXIT ;  /* 0x000000000000794d */ /* 0x000fea0003800000 */
.L_x_0:
[----:B------:R-:W-:-:S00]  /*09a0*/  BRA `(.L_x_0) ;  /* 0xfffffff000007947 */ /* 0x000fc0000383ffff */
[----:B------:R-:W-:-:S00]  /*09b0*/  NOP ;  /* 0x0000000000007918 */ /* 0x000fc00000000000 */
        /* <DEDUP_REMOVED lines=12> */
.L_x_1:


//--------------------- .nv.global.init           --------------------------
	.section	.nv.global.init,"aw",@progbits
.nv.global.init:
	.type		_$_str,@object
	.size		_$_str,(.L_0 - _$_str)
_$_str:
        /*0000*/ 	.byte	0x5f, 0x5f, 0x43, 0x55, 0x44, 0x41, 0x5f, 0x46, 0x54, 0x5a, 0x00
.L_0:
